//
// Generated by NVIDIA NVVM Compiler
//
// Compiler Build ID: CL-36424714
// Cuda compilation tools, release 13.0, V13.0.88
// Based on NVVM 20.0.0
//

.version 9.0
.target sm_100
.address_size 64

	// .globl	_Z18printIndicesKernelv
.extern .func  (.param .b32 func_retval0) vprintf
(
	.param .b64 vprintf_param_0,
	.param .b64 vprintf_param_1
)
;
.global .align 1 .b8 $str[51] = {84, 104, 114, 101, 97, 100, 32, 40, 37, 100, 44, 37, 100, 41, 32, 105, 110, 32, 98, 108, 111, 99, 107, 32, 40, 37, 100, 44, 37, 100, 41, 32, 45, 62, 32, 103, 108, 111, 98, 97, 108, 32, 40, 37, 100, 44, 37, 100, 41, 10};

.visible .entry _Z18printIndicesKernelv()
{
	.local .align 8 .b8 	__local_depot0[24];
	.reg .b64 	%SP;
	.reg .b64 	%SPL;
	.reg .b32 	%r<11>;
	.reg .b64 	%rd<5>;

	mov.u64 	%SPL, __local_depot0;
	cvta.local.u64 	%SP, %SPL;
	add.u64 	%rd1, %SP, 0;
	add.u64 	%rd2, %SPL, 0;
	mov.u32 	%r1, %tid.x;
	mov.u32 	%r2, %tid.y;
	mov.u32 	%r3, %ctaid.x;
	mov.u32 	%r4, %ntid.x;
	mad.lo.s32 	%r5, %r3, %r4, %r1;
	mov.u32 	%r6, %ctaid.y;
	mov.u32 	%r7, %ntid.y;
	mad.lo.s32 	%r8, %r6, %r7, %r2;
	st.local.v2.u32 	[%rd2], {%r1, %r2};
	st.local.v2.u32 	[%rd2+8], {%r3, %r6};
	st.local.v2.u32 	[%rd2+16], {%r5, %r8};
	mov.u64 	%rd3, $str;
	cvta.global.u64 	%rd4, %rd3;
	{ // callseq 0, 0
	.param .b64 param0;
	st.param.b64 	[param0], %rd4;
	.param .b64 param1;
	st.param.b64 	[param1], %rd1;
	.param .b32 retval0;
	call.uni (retval0), 
	vprintf, 
	(
	param0, 
	param1
	);
	ld.param.b32 	%r9, [retval0];
	} // callseq 0
	ret;

}


// ===== COMPILED SASS (sm_100) =====

	.target	sm_100

	.elftype	@"ET_EXEC"


//--------------------- .note.nv.tkinfo           --------------------------
	.section	.note.nv.tkinfo,"",@"SHT_NOTE"
	.sectionflags	@"SHF_NOTE_NV_TKINFO"
	.tkinfo
        /*0018*/ 	.word	0x00000002
        /*0030*/ 	.string	""
        /*0030*/ 	.string	"ptxas"
        /*0030*/ 	.string	"Cuda compilation tools, release 13.0, V13.0.88"
        /*0030*/ 	.string	"Build cuda_13.0.r13.0/compiler.36424714_0"
        /*0030*/ 	.string	"-arch sm_100 -m 64 "



//--------------------- .note.nv.cuinfo           --------------------------
	.section	.note.nv.cuinfo,"",@"SHT_NOTE"
	.sectionflags	@"SHF_NOTE_NV_CUINFO"
        /*0018*/ 	.short	0x0002
        /*001a*/ 	.short	0x0064
        /*001c*/ 	.short	0x0082
	.zero		2


//--------------------- .nv.info                  --------------------------
	.section	.nv.info,"",@"SHT_CUDA_INFO"
	.align	4


	//----- nvinfo : EIATTR_REGCOUNT
	.align		4
        /*0000*/ 	.byte	0x04, 0x2f
        /*0002*/ 	.short	(.L_2 - .L_1)
	.align		4
.L_1:
        /*0004*/ 	.word	index@(_Z18printIndicesKernelv)
        /*0008*/ 	.word	0x00000018


	//----- nvinfo : EIATTR_FRAME_SIZE
	.align		4
.L_2:
        /*000c*/ 	.byte	0x04, 0x11
        /*000e*/ 	.short	(.L_4 - .L_3)
	.align		4
.L_3:
        /*0010*/ 	.word	index@(_Z18printIndicesKernelv)
        /*0014*/ 	.word	0x00000018


	//----- nvinfo : EIATTR_MIN_STACK_SIZE
	.align		4
.L_4:
        /*0018*/ 	.byte	0x04, 0x12
        /*001a*/ 	.short	(.L_6 - .L_5)
	.align		4
.L_5:
        /*001c*/ 	.word	index@(_Z18printIndicesKernelv)
        /*0020*/ 	.word	0x00000018
.L_6:


//--------------------- .nv.compat                --------------------------
	.section	.nv.compat,"",@"SHT_CUDA_COMPAT_INFO"
	.align	4
        /*0000*/ 	.byte	0x02, 0x09, 0x00, 0x00, 0x02, 0x02, 0x01, 0x00, 0x02, 0x05, 0x05, 0x00, 0x03, 0x07, 0x01, 0x01
        /*0010*/ 	.byte	0x02, 0x03, 0x00, 0x00, 0x02, 0x06, 0x01, 0x00, 0x04, 0x0b, 0x08, 0x00, 0x09, 0x00, 0x00, 0x00
        /*0020*/ 	.byte	0x00, 0x00, 0x00, 0x00


//--------------------- .nv.info._Z18printIndicesKernelv --------------------------
	.section	.nv.info._Z18printIndicesKernelv,"",@"SHT_CUDA_INFO"
	.sectionflags	@""
	.align	4


	//----- nvinfo : EIATTR_CUDA_API_VERSION
	.align		4
        /*0000*/ 	.byte	0x04, 0x37
        /*0002*/ 	.short	(.L_8 - .L_7)
.L_7:
        /*0004*/ 	.word	0x00000082


	//----- nvinfo : EIATTR_SPARSE_MMA_MASK
	.align		4
.L_8:
        /*0008*/ 	.byte	0x03, 0x50
        /*000a*/ 	.short	0x0000


	//----- nvinfo : EIATTR_MAXREG_COUNT
	.align		4
        /*000c*/ 	.byte	0x03, 0x1b
        /*000e*/ 	.short	0x00ff


	//----- nvinfo : EIATTR_EXTERNS
	.align		4
        /*0010*/ 	.byte	0x04, 0x0f
        /*0012*/ 	.short	(.L_10 - .L_9)


	//   ....[0]....
	.align		4
.L_9:
        /*0014*/ 	.word	index@(vprintf)


	//----- nvinfo : EIATTR_MERCURY_ISA_VERSION
	.align		4
.L_10:
        /*0018*/ 	.byte	0x03, 0x5f
        /*001a*/ 	.short	0x0101


	//----- nvinfo : EIATTR_VRC_CTA_INIT_COUNT
	.align		4
        /*001c*/ 	.byte	0x02, 0x4a
	.zero		1
	.zero		1


	//----- nvinfo : EIATTR_SYSCALL_OFFSETS
	.align		4
        /*0020*/ 	.byte	0x04, 0x46
        /*0022*/ 	.short	(.L_12 - .L_11)


	//   ....[0]....
.L_11:
        /*0024*/ 	.word	0x00000170


	//----- nvinfo : EIATTR_EXIT_INSTR_OFFSETS
	.align		4
.L_12:
        /*0028*/ 	.byte	0x04, 0x1c
        /*002a*/ 	.short	(.L_14 - .L_13)


	//   ....[0]....
.L_13:
        /*002c*/ 	.word	0x00000180


	//----- nvinfo : EIATTR_SW_WAR
	.align		4
.L_14:
        /*0030*/ 	.byte	0x04, 0x36
        /*0032*/ 	.short	(.L_16 - .L_15)
.L_15:
        /*0034*/ 	.word	0x00000008
.L_16:


//--------------------- .nv.callgraph             --------------------------
	.section	.nv.callgraph,"",@"SHT_CUDA_CALLGRAPH"
	.align	4
	.sectionentsize	8
	.align		4
        /*0000*/ 	.word	0x00000000
	.align		4
        /*0004*/ 	.word	0xffffffff
	.align		4
        /*0008*/ 	.word	index@(_Z18printIndicesKernelv)
	.align		4
        /*000c*/ 	.word	index@(vprintf)
	.align		4
        /*0010*/ 	.word	0x00000000
	.align		4
        /*0014*/ 	.word	0xfffffffe
	.align		4
        /*0018*/ 	.word	0x00000000
	.align		4
        /*001c*/ 	.word	0xfffffffd
	.align		4
        /*0020*/ 	.word	0x00000000
	.align		4
        /*0024*/ 	.word	0xfffffffc


//--------------------- .nv.constant4             --------------------------
	.section	.nv.constant4,"a",@progbits
	.align	8
	.align		8
.nv.constant4:
        /*0000*/ 	.dword	vprintf
	.align		8
        /*0008*/ 	.dword	$str


//--------------------- .text._Z18printIndicesKernelv --------------------------
	.section	.text._Z18printIndicesKernelv,"ax",@progbits
	.align	128
        .global         _Z18printIndicesKernelv
        .type           _Z18printIndicesKernelv,@function
        .size           _Z18printIndicesKernelv,(.L_x_2 - _Z18printIndicesKernelv)
        .other          _Z18printIndicesKernelv,@"STO_CUDA_ENTRY STV_DEFAULT"
_Z18printIndicesKernelv:
.text._Z18printIndicesKernelv:
[----:B------:R-:W0:Y:S01]  /*0000*/  LDC R1, c[0x0][0x37c] ;  /* 0x0000df00ff017b82 */ /* 0x000e220000000800 */
[----:B------:R-:W1:Y:S01]  /*0010*/  S2R R10, SR_TID.X ;  /* 0x00000000000a7919 */ /* 0x000e620000002100 */
[----:B------:R-:W2:Y:S01]  /*0020*/  LDCU UR5, c[0x0][0x2fc] ;  /* 0x00005f80ff0577ac */ /* 0x000ea20008000800 */
[----:B0-----:R-:W-:Y:S01]  /*0030*/  VIADD R1, R1, 0xffffffe8 ;  /* 0xffffffe801017836 */ /* 0x001fe20000000000 */
[----:B------:R-:W-:Y:S01]  /*0040*/  MOV R0, 0x0 ;  /* 0x0000000000007802 */ /* 0x000fe20000000f00 */
[----:B------:R-:W1:Y:S01]  /*0050*/  S2R R11, SR_TID.Y ;  /* 0x00000000000b7919 */ /* 0x000e620000002200 */
[----:B------:R-:W0:Y:S02]  /*0060*/  LDCU UR6, c[0x0][0x360] ;  /* 0x00006c00ff0677ac */ /* 0x000e240008000800 */
[----:B------:R3:W4:Y:S01]  /*0070*/  LDC.64 R8, c[0x4][R0] ;  /* 0x0100000000087b82 */ /* 0x0007220000000a00 */
[----:B------:R-:W0:Y:S01]  /*0080*/  S2R R12, SR_CTAID.X ;  /* 0x00000000000c7919 */ /* 0x000e220000002500 */
[----:B------:R-:W5:Y:S01]  /*0090*/  LDCU UR7, c[0x0][0x364] ;  /* 0x00006c80ff0777ac */ /* 0x000f620008000800 */
[----:B------:R-:W5:Y:S01]  /*00a0*/  S2R R13, SR_CTAID.Y ;  /* 0x00000000000d7919 */ /* 0x000f620000002600 */
[----:B------:R-:W2:Y:S02]  /*00b0*/  LDCU UR4, c[0x0][0x2f8] ;  /* 0x00005f00ff0477ac */ /* 0x000ea40008000800 */
[----:B--2---:R-:W-:-:S04]  /*00c0*/  IADD3 R6, P0, PT, R1, UR4, RZ ;  /* 0x0000000401067c10 */ /* 0x004fc8000ff1e0ff */
[----:B------:R-:W-:Y:S01]  /*00d0*/  IADD3.X R7, PT, PT, RZ, UR5, RZ, P0, !PT ;  /* 0x00000005ff077c10 */ /* 0x000fe200087fe4ff */
[----:B-1----:R3:W-:Y:S01]  /*00e0*/  STL.64 [R1], R10 ;  /* 0x0000000a01007387 */ /* 0x0027e20000100a00 */
[----:B0-----:R-:W-:Y:S02]  /*00f0*/  IMAD R2, R12, UR6, R10 ;  /* 0x000000060c027c24 */ /* 0x001fe4000f8e020a */
[----:B-----5:R-:W-:Y:S01]  /*0100*/  IMAD R3, R13, UR7, R11 ;  /* 0x000000070d037c24 */ /* 0x020fe2000f8e020b */
[----:B------:R3:W-:Y:S01]  /*0110*/  STL.64 [R1+0x8], R12 ;  /* 0x0000080c01007387 */ /* 0x0007e20000100a00 */
[----:B------:R-:W0:Y:S03]  /*0120*/  LDCU.64 UR6, c[0x4][0x8] ;  /* 0x01000100ff0677ac */ /* 0x000e260008000a00 */
[----:B------:R3:W-:Y:S01]  /*0130*/  STL.64 [R1+0x10], R2 ;  /* 0x0000100201007387 */ /* 0x0007e20000100a00 */
[----:B0-----:R-:W-:Y:S01]  /*0140*/  IMAD.U32 R4, RZ, RZ, UR6 ;  /* 0x00000006ff047e24 */ /* 0x001fe2000f8e00ff */
[----:B---34-:R-:W-:-:S07]  /*0150*/  MOV R5, UR7 ;  /* 0x0000000700057c02 */ /* 0x018fce0008000f00 */
[----:B------:R-:W-:-:S07]  /*0160*/  LEPC R20, `(.L_x_0) ;  /* 0x000000001014794e */ /* 0x000fce0000000000 */
[----:B------:R-:W-:Y:S05]  /*0170*/  CALL.ABS.NOINC R8 ;  /* 0x0000000008007343 */ /* 0x000fea0003c00000 */
.L_x_0:
[----:B------:R-:W-:Y:S05]  /*0180*/  EXIT ;  /* 0x000000000000794d */ /* 0x000fea0003800000 */
.L_x_1:
[----:B------:R-:W-:-:S00]  /*0190*/  BRA `(.L_x_1) ;  /* 0xfffffffc00fc7947 */ /* 0x000fc0000383ffff */
[----:B------:R-:W-:-:S00]  /*01a0*/  NOP ;  /* 0x0000000000007918 */ /* 0x000fc00000000000 */
        /* <DEDUP_REMOVED lines=13> */
.L_x_2:


//--------------------- .nv.global.init           --------------------------
	.section	.nv.global.init,"aw",@progbits
.nv.global.init:
	.type		$str,@object
	.size		$str,(.L_0 - $str)
$str:
        /*0000*/ 	.byte	0x54, 0x68, 0x72, 0x65, 0x61, 0x64, 0x20, 0x28, 0x25, 0x64, 0x2c, 0x25, 0x64, 0x29, 0x20, 0x69
        /*0010*/ 	.byte	0x6e, 0x20, 0x62, 0x6c, 0x6f, 0x63, 0x6b, 0x20, 0x28, 0x25, 0x64, 0x2c, 0x25, 0x64, 0x29, 0x20
        /*0020*/ 	.byte	0x2d, 0x3e, 0x20, 0x67, 0x6c, 0x6f, 0x62, 0x61, 0x6c, 0x20, 0x28, 0x25, 0x64, 0x2c, 0x25, 0x64
        /*0030*/ 	.byte	0x29, 0x0a, 0x00
.L_0:


//--------------------- .nv.shared.reserved.0     --------------------------
	.section	.nv.shared.reserved.0,"aw",@nobits
	.weak		__nv_reservedSMEM_offset_0_alias
	.size		__nv_reservedSMEM_offset_0_alias, 0, 64
	.other		__nv_reservedSMEM_offset_0_alias,@"STO_CUDA_RESERVED_SHARED STV_DEFAULT"
__nv_reservedSMEM_offset_0_alias:
	.zero		0
	.zero		64


//--------------------- .nv.constant0._Z18printIndicesKernelv --------------------------
	.section	.nv.constant0._Z18printIndicesKernelv,"a",@progbits
	.sectionflags	@""
	.align	4
.nv.constant0._Z18printIndicesKernelv:
	.zero		896


//--------------------- SYMBOLS --------------------------

	.type		.nv.reservedSmem.offset0,@object
	.size		.nv.reservedSmem.offset0,0x4
	.type		vprintf,@function
